//
// Generated by NVIDIA NVVM Compiler
//
// Compiler Build ID: CL-36424714
// Cuda compilation tools, release 13.0, V13.0.88
// Based on NVVM 20.0.0
//

.version 9.0
.target sm_100
.address_size 64

	// .globl	_Z19sum_matrices_kernelPiS_iii
.extern .func  (.param .b32 func_retval0) vprintf
(
	.param .b64 vprintf_param_0,
	.param .b64 vprintf_param_1
)
;
.global .align 1 .b8 $str[55] = {98, 108, 111, 99, 107, 73, 100, 44, 32, 116, 104, 114, 101, 97, 100, 73, 100, 44, 32, 100, 105, 109, 115, 58, 32, 91, 37, 100, 44, 32, 37, 100, 93, 44, 32, 91, 37, 100, 44, 32, 37, 100, 93, 44, 32, 91, 37, 100, 44, 32, 37, 100, 93, 10};
.global .align 1 .b8 $str$1[54] = {98, 108, 111, 99, 107, 73, 100, 44, 32, 116, 104, 114, 101, 97, 100, 73, 100, 44, 32, 112, 111, 115, 58, 32, 91, 37, 100, 44, 32, 37, 100, 93, 44, 32, 91, 37, 100, 44, 32, 37, 100, 93, 44, 32, 91, 37, 100, 44, 32, 37, 100, 93, 10};

.visible .entry _Z19sum_matrices_kernelPiS_iii(
	.param .u64 .ptr .align 1 _Z19sum_matrices_kernelPiS_iii_param_0,
	.param .u64 .ptr .align 1 _Z19sum_matrices_kernelPiS_iii_param_1,
	.param .u32 _Z19sum_matrices_kernelPiS_iii_param_2,
	.param .u32 _Z19sum_matrices_kernelPiS_iii_param_3,
	.param .u32 _Z19sum_matrices_kernelPiS_iii_param_4
)
{
	.local .align 8 .b8 	__local_depot0[24];
	.reg .b64 	%SP;
	.reg .b64 	%SPL;
	.reg .pred 	%p<18>;
	.reg .b32 	%r<145>;
	.reg .b64 	%rd<58>;

	mov.u64 	%SPL, __local_depot0;
	cvta.local.u64 	%SP, %SPL;
	ld.param.u64 	%rd8, [_Z19sum_matrices_kernelPiS_iii_param_0];
	ld.param.u64 	%rd9, [_Z19sum_matrices_kernelPiS_iii_param_1];
	ld.param.u32 	%r54, [_Z19sum_matrices_kernelPiS_iii_param_2];
	ld.param.u32 	%r55, [_Z19sum_matrices_kernelPiS_iii_param_3];
	ld.param.u32 	%r56, [_Z19sum_matrices_kernelPiS_iii_param_4];
	cvta.to.global.u64 	%rd1, %rd8;
	cvta.to.global.u64 	%rd2, %rd9;
	add.u64 	%rd10, %SP, 0;
	add.u64 	%rd3, %SPL, 0;
	mov.u32 	%r1, %ctaid.y;
	mov.u32 	%r2, %ctaid.x;
	mov.u32 	%r3, %tid.y;
	mov.u32 	%r4, %tid.x;
	st.local.v2.u32 	[%rd3], {%r1, %r2};
	st.local.v2.u32 	[%rd3+8], {%r3, %r4};
	st.local.v2.u32 	[%rd3+16], {%r54, %r55};
	mov.u64 	%rd11, $str;
	cvta.global.u64 	%rd12, %rd11;
	{ // callseq 0, 0
	.param .b64 param0;
	st.param.b64 	[param0], %rd12;
	.param .b64 param1;
	st.param.b64 	[param1], %rd10;
	.param .b32 retval0;
	call.uni (retval0), 
	vprintf, 
	(
	param0, 
	param1
	);
	ld.param.b32 	%r57, [retval0];
	} // callseq 0
	mov.u32 	%r13, %ntid.y;
	mad.lo.s32 	%r132, %r1, %r13, %r3;
	setp.ge.s32 	%p1, %r132, %r54;
	@%p1 bra 	$L__BB0_24;
	mov.u32 	%r59, %ntid.x;
	mad.lo.s32 	%r15, %r2, %r59, %r4;
	setp.gt.s32 	%p2, %r56, 0;
	mul.lo.s32 	%r16, %r55, %r54;
	mov.u32 	%r60, %nctaid.x;
	mul.lo.s32 	%r17, %r59, %r60;
	mov.u32 	%r61, %nctaid.y;
	mul.lo.s32 	%r18, %r13, %r61;
	@%p2 bra 	$L__BB0_2;
	bra.uni 	$L__BB0_20;
$L__BB0_2:
	and.b32  	%r19, %r56, 15;
	and.b32  	%r20, %r56, 7;
	and.b32  	%r21, %r56, 2147483632;
	and.b32  	%r22, %r56, 3;
	neg.s32 	%r23, %r21;
	shl.b32 	%r24, %r16, 4;
	mov.u64 	%rd18, $str$1;
	mul.wide.s32 	%rd6, %r16, 4;
$L__BB0_3:
	setp.lt.s32 	%p6, %r15, %r55;
	@%p6 bra 	$L__BB0_5;
$L__BB0_4:
	add.s32 	%r132, %r132, %r18;
	setp.lt.s32 	%p17, %r132, %r54;
	@%p17 bra 	$L__BB0_3;
	bra.uni 	$L__BB0_24;
$L__BB0_5:
	mul.lo.s32 	%r27, %r132, %r55;
	mov.u32 	%r133, %r15;
$L__BB0_6:
	setp.lt.u32 	%p7, %r56, 16;
	st.local.v2.u32 	[%rd3], {%r1, %r2};
	st.local.v2.u32 	[%rd3+8], {%r3, %r4};
	st.local.v2.u32 	[%rd3+16], {%r132, %r133};
	cvta.global.u64 	%rd19, %rd18;
	{ // callseq 2, 0
	.param .b64 param0;
	st.param.b64 	[param0], %rd19;
	.param .b64 param1;
	st.param.b64 	[param1], %rd10;
	.param .b32 retval0;
	call.uni (retval0), 
	vprintf, 
	(
	param0, 
	param1
	);
	ld.param.b32 	%r67, [retval0];
	} // callseq 2
	add.s32 	%r29, %r133, %r27;
	mul.wide.s32 	%rd21, %r29, 4;
	add.s64 	%rd4, %rd2, %rd21;
	mov.b32 	%r137, 0;
	st.global.u32 	[%rd4], %r137;
	mov.u32 	%r140, %r137;
	@%p7 bra 	$L__BB0_9;
	mov.b32 	%r137, 0;
	mov.u32 	%r134, %r29;
	mov.u32 	%r135, %r23;
$L__BB0_8:
	.pragma "nounroll";
	mul.wide.s32 	%rd22, %r134, 4;
	add.s64 	%rd23, %rd1, %rd22;
	ld.global.u32 	%r70, [%rd23];
	add.s32 	%r71, %r137, %r70;
	st.global.u32 	[%rd4], %r71;
	mul.wide.s32 	%rd24, %r16, 4;
	add.s64 	%rd25, %rd23, %rd24;
	ld.global.u32 	%r72, [%rd25];
	add.s32 	%r73, %r71, %r72;
	st.global.u32 	[%rd4], %r73;
	add.s64 	%rd26, %rd25, %rd24;
	ld.global.u32 	%r74, [%rd26];
	add.s32 	%r75, %r73, %r74;
	st.global.u32 	[%rd4], %r75;
	add.s64 	%rd27, %rd26, %rd24;
	ld.global.u32 	%r76, [%rd27];
	add.s32 	%r77, %r75, %r76;
	st.global.u32 	[%rd4], %r77;
	add.s64 	%rd28, %rd27, %rd24;
	ld.global.u32 	%r78, [%rd28];
	add.s32 	%r79, %r77, %r78;
	st.global.u32 	[%rd4], %r79;
	add.s64 	%rd29, %rd28, %rd24;
	ld.global.u32 	%r80, [%rd29];
	add.s32 	%r81, %r79, %r80;
	st.global.u32 	[%rd4], %r81;
	add.s64 	%rd30, %rd29, %rd24;
	ld.global.u32 	%r82, [%rd30];
	add.s32 	%r83, %r81, %r82;
	st.global.u32 	[%rd4], %r83;
	add.s64 	%rd31, %rd30, %rd24;
	ld.global.u32 	%r84, [%rd31];
	add.s32 	%r85, %r83, %r84;
	st.global.u32 	[%rd4], %r85;
	add.s64 	%rd32, %rd31, %rd24;
	ld.global.u32 	%r86, [%rd32];
	add.s32 	%r87, %r85, %r86;
	st.global.u32 	[%rd4], %r87;
	add.s64 	%rd33, %rd32, %rd24;
	ld.global.u32 	%r88, [%rd33];
	add.s32 	%r89, %r87, %r88;
	st.global.u32 	[%rd4], %r89;
	add.s64 	%rd34, %rd33, %rd24;
	ld.global.u32 	%r90, [%rd34];
	add.s32 	%r91, %r89, %r90;
	st.global.u32 	[%rd4], %r91;
	add.s64 	%rd35, %rd34, %rd24;
	ld.global.u32 	%r92, [%rd35];
	add.s32 	%r93, %r91, %r92;
	st.global.u32 	[%rd4], %r93;
	add.s64 	%rd36, %rd35, %rd24;
	ld.global.u32 	%r94, [%rd36];
	add.s32 	%r95, %r93, %r94;
	st.global.u32 	[%rd4], %r95;
	add.s64 	%rd37, %rd36, %rd24;
	ld.global.u32 	%r96, [%rd37];
	add.s32 	%r97, %r95, %r96;
	st.global.u32 	[%rd4], %r97;
	add.s64 	%rd38, %rd37, %rd24;
	ld.global.u32 	%r98, [%rd38];
	add.s32 	%r99, %r97, %r98;
	st.global.u32 	[%rd4], %r99;
	add.s64 	%rd39, %rd38, %rd24;
	ld.global.u32 	%r100, [%rd39];
	add.s32 	%r137, %r99, %r100;
	st.global.u32 	[%rd4], %r137;
	add.s32 	%r135, %r135, 16;
	add.s32 	%r134, %r134, %r24;
	setp.ne.s32 	%p8, %r135, 0;
	mov.u32 	%r140, %r21;
	@%p8 bra 	$L__BB0_8;
$L__BB0_9:
	setp.eq.s32 	%p9, %r19, 0;
	@%p9 bra 	$L__BB0_19;
	add.s32 	%r101, %r19, -1;
	setp.lt.u32 	%p10, %r101, 7;
	@%p10 bra 	$L__BB0_12;
	mad.lo.s32 	%r102, %r16, %r140, %r29;
	mul.wide.s32 	%rd40, %r102, 4;
	add.s64 	%rd41, %rd1, %rd40;
	ld.global.u32 	%r103, [%rd41];
	add.s32 	%r104, %r137, %r103;
	st.global.u32 	[%rd4], %r104;
	mul.wide.s32 	%rd42, %r16, 4;
	add.s64 	%rd43, %rd41, %rd42;
	ld.global.u32 	%r105, [%rd43];
	add.s32 	%r106, %r104, %r105;
	st.global.u32 	[%rd4], %r106;
	add.s64 	%rd44, %rd43, %rd42;
	ld.global.u32 	%r107, [%rd44];
	add.s32 	%r108, %r106, %r107;
	st.global.u32 	[%rd4], %r108;
	add.s64 	%rd45, %rd44, %rd42;
	ld.global.u32 	%r109, [%rd45];
	add.s32 	%r110, %r108, %r109;
	st.global.u32 	[%rd4], %r110;
	add.s64 	%rd46, %rd45, %rd42;
	ld.global.u32 	%r111, [%rd46];
	add.s32 	%r112, %r110, %r111;
	st.global.u32 	[%rd4], %r112;
	add.s64 	%rd47, %rd46, %rd42;
	ld.global.u32 	%r113, [%rd47];
	add.s32 	%r114, %r112, %r113;
	st.global.u32 	[%rd4], %r114;
	add.s64 	%rd48, %rd47, %rd42;
	ld.global.u32 	%r115, [%rd48];
	add.s32 	%r116, %r114, %r115;
	st.global.u32 	[%rd4], %r116;
	add.s64 	%rd49, %rd48, %rd42;
	ld.global.u32 	%r117, [%rd49];
	add.s32 	%r137, %r116, %r117;
	st.global.u32 	[%rd4], %r137;
	add.s32 	%r140, %r140, 8;
$L__BB0_12:
	setp.eq.s32 	%p11, %r20, 0;
	@%p11 bra 	$L__BB0_19;
	add.s32 	%r118, %r20, -1;
	setp.lt.u32 	%p12, %r118, 3;
	@%p12 bra 	$L__BB0_15;
	mad.lo.s32 	%r119, %r16, %r140, %r29;
	mul.wide.s32 	%rd50, %r119, 4;
	add.s64 	%rd51, %rd1, %rd50;
	ld.global.u32 	%r120, [%rd51];
	add.s32 	%r121, %r137, %r120;
	st.global.u32 	[%rd4], %r121;
	add.s64 	%rd53, %rd51, %rd6;
	ld.global.u32 	%r122, [%rd53];
	add.s32 	%r123, %r121, %r122;
	st.global.u32 	[%rd4], %r123;
	add.s64 	%rd54, %rd53, %rd6;
	ld.global.u32 	%r124, [%rd54];
	add.s32 	%r125, %r123, %r124;
	st.global.u32 	[%rd4], %r125;
	add.s64 	%rd55, %rd54, %rd6;
	ld.global.u32 	%r126, [%rd55];
	add.s32 	%r137, %r125, %r126;
	st.global.u32 	[%rd4], %r137;
	add.s32 	%r140, %r140, 4;
$L__BB0_15:
	setp.eq.s32 	%p13, %r22, 0;
	@%p13 bra 	$L__BB0_19;
	setp.eq.s32 	%p14, %r22, 1;
	mad.lo.s32 	%r127, %r16, %r140, %r29;
	mul.wide.s32 	%rd56, %r127, 4;
	add.s64 	%rd5, %rd1, %rd56;
	ld.global.u32 	%r128, [%rd5];
	add.s32 	%r46, %r137, %r128;
	st.global.u32 	[%rd4], %r46;
	@%p14 bra 	$L__BB0_19;
	setp.eq.s32 	%p15, %r22, 2;
	add.s64 	%rd7, %rd5, %rd6;
	ld.global.u32 	%r129, [%rd7];
	add.s32 	%r47, %r46, %r129;
	st.global.u32 	[%rd4], %r47;
	@%p15 bra 	$L__BB0_19;
	add.s64 	%rd57, %rd7, %rd6;
	ld.global.u32 	%r130, [%rd57];
	add.s32 	%r131, %r47, %r130;
	st.global.u32 	[%rd4], %r131;
$L__BB0_19:
	add.s32 	%r133, %r133, %r17;
	setp.lt.s32 	%p16, %r133, %r55;
	@%p16 bra 	$L__BB0_6;
	bra.uni 	$L__BB0_4;
$L__BB0_20:
	setp.ge.s32 	%p3, %r15, %r55;
	@%p3 bra 	$L__BB0_23;
	mul.lo.s32 	%r50, %r132, %r55;
	mov.u32 	%r144, %r15;
$L__BB0_22:
	st.local.v2.u32 	[%rd3], {%r1, %r2};
	st.local.v2.u32 	[%rd3+8], {%r3, %r4};
	st.local.v2.u32 	[%rd3+16], {%r132, %r144};
	mov.u64 	%rd13, $str$1;
	cvta.global.u64 	%rd14, %rd13;
	{ // callseq 1, 0
	.param .b64 param0;
	st.param.b64 	[param0], %rd14;
	.param .b64 param1;
	st.param.b64 	[param1], %rd10;
	.param .b32 retval0;
	call.uni (retval0), 
	vprintf, 
	(
	param0, 
	param1
	);
	ld.param.b32 	%r62, [retval0];
	} // callseq 1
	add.s32 	%r64, %r144, %r50;
	mul.wide.s32 	%rd16, %r64, 4;
	add.s64 	%rd17, %rd2, %rd16;
	mov.b32 	%r65, 0;
	st.global.u32 	[%rd17], %r65;
	add.s32 	%r144, %r144, %r17;
	setp.lt.s32 	%p4, %r144, %r55;
	@%p4 bra 	$L__BB0_22;
$L__BB0_23:
	add.s32 	%r132, %r132, %r18;
	setp.lt.s32 	%p5, %r132, %r54;
	@%p5 bra 	$L__BB0_20;
$L__BB0_24:
	ret;

}


// ===== COMPILED SASS (sm_100) =====

	.target	sm_100

	.elftype	@"ET_EXEC"


//--------------------- .note.nv.tkinfo           --------------------------
	.section	.note.nv.tkinfo,"",@"SHT_NOTE"
	.sectionflags	@"SHF_NOTE_NV_TKINFO"
	.tkinfo
        /*0018*/ 	.word	0x00000002
        /*0030*/ 	.string	""
        /*0030*/ 	.string	"ptxas"
        /*0030*/ 	.string	"Cuda compilation tools, release 13.0, V13.0.88"
        /*0030*/ 	.string	"Build cuda_13.0.r13.0/compiler.36424714_0"
        /*0030*/ 	.string	"-arch sm_100 -m 64 "



//--------------------- .note.nv.cuinfo           --------------------------
	.section	.note.nv.cuinfo,"",@"SHT_NOTE"
	.sectionflags	@"SHF_NOTE_NV_CUINFO"
        /*0018*/ 	.short	0x0002
        /*001a*/ 	.short	0x0064
        /*001c*/ 	.short	0x0082
	.zero		2


//--------------------- .nv.info                  --------------------------
	.section	.nv.info,"",@"SHT_CUDA_INFO"
	.align	4


	//----- nvinfo : EIATTR_REGCOUNT
	.align		4
        /*0000*/ 	.byte	0x04, 0x2f
        /*0002*/ 	.short	(.L_3 - .L_2)
	.align		4
.L_2:
        /*0004*/ 	.word	index@(_Z19sum_matrices_kernelPiS_iii)
        /*0008*/ 	.word	0x00000020


	//----- nvinfo : EIATTR_FRAME_SIZE
	.align		4
.L_3:
        /*000c*/ 	.byte	0x04, 0x11
        /*000e*/ 	.short	(.L_5 - .L_4)
	.align		4
.L_4:
        /*0010*/ 	.word	index@(_Z19sum_matrices_kernelPiS_iii)
        /*0014*/ 	.word	0x00000018


	//----- nvinfo : EIATTR_MIN_STACK_SIZE
	.align		4
.L_5:
        /*0018*/ 	.byte	0x04, 0x12
        /*001a*/ 	.short	(.L_7 - .L_6)
	.align		4
.L_6:
        /*001c*/ 	.word	index@(_Z19sum_matrices_kernelPiS_iii)
        /*0020*/ 	.word	0x00000018
.L_7:


//--------------------- .nv.compat                --------------------------
	.section	.nv.compat,"",@"SHT_CUDA_COMPAT_INFO"
	.align	4
        /*0000*/ 	.byte	0x02, 0x09, 0x00, 0x00, 0x02, 0x02, 0x01, 0x00, 0x02, 0x05, 0x05, 0x00, 0x03, 0x07, 0x01, 0x01
        /*0010*/ 	.byte	0x02, 0x03, 0x00, 0x00, 0x02, 0x06, 0x01, 0x00, 0x04, 0x0b, 0x08, 0x00, 0x09, 0x00, 0x00, 0x00
        /*0020*/ 	.byte	0x00, 0x00, 0x00, 0x00


//--------------------- .nv.info._Z19sum_matrices_kernelPiS_iii --------------------------
	.section	.nv.info._Z19sum_matrices_kernelPiS_iii,"",@"SHT_CUDA_INFO"
	.sectionflags	@""
	.align	4


	//----- nvinfo : EIATTR_CUDA_API_VERSION
	.align		4
        /*0000*/ 	.byte	0x04, 0x37
        /*0002*/ 	.short	(.L_9 - .L_8)
.L_8:
        /*0004*/ 	.word	0x00000082


	//----- nvinfo : EIATTR_KPARAM_INFO
	.align		4
.L_9:
        /*0008*/ 	.byte	0x04, 0x17
        /*000a*/ 	.short	(.L_11 - .L_10)
.L_10:
        /*000c*/ 	.word	0x00000000
        /*0010*/ 	.short	0x0004
        /*0012*/ 	.short	0x0018
        /*0014*/ 	.byte	0x00, 0xf0, 0x11, 0x00


	//----- nvinfo : EIATTR_KPARAM_INFO
	.align		4
.L_11:
        /*0018*/ 	.byte	0x04, 0x17
        /*001a*/ 	.short	(.L_13 - .L_12)
.L_12:
        /*001c*/ 	.word	0x00000000
        /*0020*/ 	.short	0x0003
        /*0022*/ 	.short	0x0014
        /*0024*/ 	.byte	0x00, 0xf0, 0x11, 0x00


	//----- nvinfo : EIATTR_KPARAM_INFO
	.align		4
.L_13:
        /*0028*/ 	.byte	0x04, 0x17
        /*002a*/ 	.short	(.L_15 - .L_14)
.L_14:
        /*002c*/ 	.word	0x00000000
        /*0030*/ 	.short	0x0002
        /*0032*/ 	.short	0x0010
        /*0034*/ 	.byte	0x00, 0xf0, 0x11, 0x00


	//----- nvinfo : EIATTR_KPARAM_INFO
	.align		4
.L_15:
        /*0038*/ 	.byte	0x04, 0x17
        /*003a*/ 	.short	(.L_17 - .L_16)
.L_16:
        /*003c*/ 	.word	0x00000000
        /*0040*/ 	.short	0x0001
        /*0042*/ 	.short	0x0008
        /*0044*/ 	.byte	0x00, 0xf5, 0x21, 0x00


	//----- nvinfo : EIATTR_KPARAM_INFO
	.align		4
.L_17:
        /*0048*/ 	.byte	0x04, 0x17
        /*004a*/ 	.short	(.L_19 - .L_18)
.L_18:
        /*004c*/ 	.word	0x00000000
        /*0050*/ 	.short	0x0000
        /*0052*/ 	.short	0x0000
        /*0054*/ 	.byte	0x00, 0xf5, 0x21, 0x00


	//----- nvinfo : EIATTR_SPARSE_MMA_MASK
	.align		4
.L_19:
        /*0058*/ 	.byte	0x03, 0x50
        /*005a*/ 	.short	0x0000


	//----- nvinfo : EIATTR_MAXREG_COUNT
	.align		4
        /*005c*/ 	.byte	0x03, 0x1b
        /*005e*/ 	.short	0x00ff


	//----- nvinfo : EIATTR_EXTERNS
	.align		4
        /*0060*/ 	.byte	0x04, 0x0f
        /*0062*/ 	.short	(.L_21 - .L_20)


	//   ....[0]....
	.align		4
.L_20:
        /*0064*/ 	.word	index@(vprintf)


	//----- nvinfo : EIATTR_MERCURY_ISA_VERSION
	.align		4
.L_21:
        /*0068*/ 	.byte	0x03, 0x5f
        /*006a*/ 	.short	0x0101


	//----- nvinfo : EIATTR_VRC_CTA_INIT_COUNT
	.align		4
        /*006c*/ 	.byte	0x02, 0x4a
	.zero		1
	.zero		1


	//----- nvinfo : EIATTR_SYSCALL_OFFSETS
	.align		4
        /*0070*/ 	.byte	0x04, 0x46
        /*0072*/ 	.short	(.L_23 - .L_22)


	//   ....[0]....
.L_22:
        /*0074*/ 	.word	0x00000170


	//   ....[1]....
        /*0078*/ 	.word	0x000003b0


	//   ....[2]....
        /*007c*/ 	.word	0x00000600


	//----- nvinfo : EIATTR_EXIT_INSTR_OFFSETS
	.align		4
.L_23:
        /*0080*/ 	.byte	0x04, 0x1c
        /*0082*/ 	.short	(.L_25 - .L_24)


	//   ....[0]....
.L_24:
        /*0084*/ 	.word	0x000001c0


	//   ....[1]....
        /*0088*/ 	.word	0x000004a0


	//   ....[2]....
        /*008c*/ 	.word	0x000012b0


	//----- nvinfo : EIATTR_CRS_STACK_SIZE
	.align		4
.L_25:
        /*0090*/ 	.byte	0x04, 0x1e
        /*0092*/ 	.short	(.L_27 - .L_26)
.L_26:
        /*0094*/ 	.word	0x00000000


	//----- nvinfo : EIATTR_CBANK_PARAM_SIZE
	.align		4
.L_27:
        /*0098*/ 	.byte	0x03, 0x19
        /*009a*/ 	.short	0x001c


	//----- nvinfo : EIATTR_PARAM_CBANK
	.align		4
        /*009c*/ 	.byte	0x04, 0x0a
        /*009e*/ 	.short	(.L_29 - .L_28)
	.align		4
.L_28:
        /*00a0*/ 	.word	index@(.nv.constant0._Z19sum_matrices_kernelPiS_iii)
        /*00a4*/ 	.short	0x0380
        /*00a6*/ 	.short	0x001c


	//----- nvinfo : EIATTR_SW_WAR
	.align		4
.L_29:
        /*00a8*/ 	.byte	0x04, 0x36
        /*00aa*/ 	.short	(.L_31 - .L_30)
.L_30:
        /*00ac*/ 	.word	0x00000008
.L_31:


//--------------------- .nv.callgraph             --------------------------
	.section	.nv.callgraph,"",@"SHT_CUDA_CALLGRAPH"
	.align	4
	.sectionentsize	8
	.align		4
        /*0000*/ 	.word	0x00000000
	.align		4
        /*0004*/ 	.word	0xffffffff
	.align		4
        /*0008*/ 	.word	index@(_Z19sum_matrices_kernelPiS_iii)
	.align		4
        /*000c*/ 	.word	index@(vprintf)
	.align		4
        /*0010*/ 	.word	0x00000000
	.align		4
        /*0014*/ 	.word	0xfffffffe
	.align		4
        /*0018*/ 	.word	0x00000000
	.align		4
        /*001c*/ 	.word	0xfffffffd
	.align		4
        /*0020*/ 	.word	0x00000000
	.align		4
        /*0024*/ 	.word	0xfffffffc


//--------------------- .nv.constant4             --------------------------
	.section	.nv.constant4,"a",@progbits
	.align	8
	.align		8
.nv.constant4:
        /*0000*/ 	.dword	vprintf
	.align		8
        /*0008*/ 	.dword	$str
	.align		8
        /*0010*/ 	.dword	$str$1


//--------------------- .text._Z19sum_matrices_kernelPiS_iii --------------------------
	.section	.text._Z19sum_matrices_kernelPiS_iii,"ax",@progbits
	.align	128
        .global         _Z19sum_matrices_kernelPiS_iii
        .type           _Z19sum_matrices_kernelPiS_iii,@function
        .size           _Z19sum_matrices_kernelPiS_iii,(.L_x_17 - _Z19sum_matrices_kernelPiS_iii)
        .other          _Z19sum_matrices_kernelPiS_iii,@"STO_CUDA_ENTRY STV_DEFAULT"
_Z19sum_matrices_kernelPiS_iii:
.text._Z19sum_matrices_kernelPiS_iii:
[----:B------:R-:W0:Y:S01]  /*0000*/  LDC R1, c[0x0][0x37c] ;  /* 0x0000df00ff017b82 */ /* 0x000e220000000800 */
[----:B------:R-:W1:Y:S07]  /*0010*/  S2R R16, SR_CTAID.Y ;  /* 0x0000000000107919 */ /* 0x000e6e0000002600 */
[----:B------:R-:W2:Y:S01]  /*0020*/  LDC.64 R10, c[0x0][0x390] ;  /* 0x0000e400ff0a7b82 */ /* 0x000ea20000000a00 */
[----:B------:R-:W3:Y:S01]  /*0030*/  LDCU UR4, c[0x0][0x2f8] ;  /* 0x00005f00ff0477ac */ /* 0x000ee20008000800 */
[----:B0-----:R-:W-:Y:S01]  /*0040*/  IADD3 R1, PT, PT, R1, -0x18, RZ ;  /* 0xffffffe801017810 */ /* 0x001fe20007ffe0ff */
[----:B------:R-:W1:Y:S01]  /*0050*/  S2R R17, SR_CTAID.X ;  /* 0x0000000000117919 */ /* 0x000e620000002500 */
[----:B------:R-:W-:Y:S01]  /*0060*/  MOV R0, 0x0 ;  /* 0x0000000000007802 */ /* 0x000fe20000000f00 */
[----:B------:R-:W0:Y:S01]  /*0070*/  LDCU UR5, c[0x0][0x2fc] ;  /* 0x00005f80ff0577ac */ /* 0x000e220008000800 */
[----:B------:R-:W4:Y:S02]  /*0080*/  S2R R24, SR_TID.Y ;  /* 0x0000000000187919 */ /* 0x000f240000002200 */
[----:B------:R0:W4:Y:S01]  /*0090*/  LDC.64 R8, c[0x4][R0] ;  /* 0x0100000000087b82 */ /* 0x0001220000000a00 */
[----:B------:R-:W5:Y:S01]  /*00a0*/  LDCU.64 UR6, c[0x4][0x8] ;  /* 0x01000100ff0677ac */ /* 0x000f620008000a00 */
[----:B------:R-:W4:Y:S01]  /*00b0*/  S2R R25, SR_TID.X ;  /* 0x0000000000197919 */ /* 0x000f220000002100 */
[----:B------:R-:W1:Y:S01]  /*00c0*/  LDCU UR36, c[0x0][0x394] ;  /* 0x00007280ff2477ac */ /* 0x000e620008000800 */
[----:B---3--:R-:W-:-:S04]  /*00d0*/  IADD3 R22, P0, PT, R1, UR4, RZ ;  /* 0x0000000401167c10 */ /* 0x008fc8000ff1e0ff */
[----:B0-----:R-:W-:Y:S01]  /*00e0*/  IADD3.X R2, PT, PT, RZ, UR5, RZ, P0, !PT ;  /* 0x00000005ff027c10 */ /* 0x001fe200087fe4ff */
[----:B--2---:R0:W-:Y:S01]  /*00f0*/  STL.64 [R1+0x10], R10 ;  /* 0x0000100a01007387 */ /* 0x0041e20000100a00 */
[----:B------:R-:W-:Y:S01]  /*0100*/  MOV R6, R22 ;  /* 0x0000001600067202 */ /* 0x000fe20000000f00 */
[----:B-----5:R-:W-:Y:S02]  /*0110*/  IMAD.U32 R4, RZ, RZ, UR6 ;  /* 0x00000006ff047e24 */ /* 0x020fe4000f8e00ff */
[----:B------:R-:W-:Y:S02]  /*0120*/  IMAD.U32 R5, RZ, RZ, UR7 ;  /* 0x00000007ff057e24 */ /* 0x000fe4000f8e00ff */
[----:B------:R-:W-:Y:S01]  /*0130*/  IMAD.MOV.U32 R7, RZ, RZ, R2 ;  /* 0x000000ffff077224 */ /* 0x000fe200078e0002 */
[----:B-1----:R0:W-:Y:S04]  /*0140*/  STL.64 [R1], R16 ;  /* 0x0000001001007387 */ /* 0x0021e80000100a00 */
[----:B----4-:R0:W-:Y:S02]  /*0150*/  STL.64 [R1+0x8], R24 ;  /* 0x0000081801007387 */ /* 0x0101e40000100a00 */
[----:B------:R-:W-:-:S07]  /*0160*/  LEPC R20, `(.L_x_0) ;  /* 0x000000001014794e */ /* 0x000fce0000000000 */
[----:B0-----:R-:W-:Y:S05]  /*0170*/  CALL.ABS.NOINC R8 ;  /* 0x0000000008007343 */ /* 0x001fea0003c00000 */
.L_x_0:
[----:B------:R-:W0:Y:S08]  /*0180*/  LDC R23, c[0x0][0x364] ;  /* 0x0000d900ff177b82 */ /* 0x000e300000000800 */
[----:B------:R-:W1:Y:S01]  /*0190*/  LDC R27, c[0x0][0x390] ;  /* 0x0000e400ff1b7b82 */ /* 0x000e620000000800 */
[----:B0-----:R-:W-:-:S05]  /*01a0*/  IMAD R18, R16, R23, R24 ;  /* 0x0000001710127224 */ /* 0x001fca00078e0218 */
[----:B-1----:R-:W-:-:S13]  /*01b0*/  ISETP.GE.AND P0, PT, R18, R27, PT ;  /* 0x0000001b1200720c */ /* 0x002fda0003f06270 */
[----:B------:R-:W-:Y:S05]  /*01c0*/  @P0 EXIT ;  /* 0x000000000000094d */ /* 0x000fea0003800000 */
[----:B------:R-:W0:Y:S01]  /*01d0*/  LDCU UR6, c[0x0][0x398] ;  /* 0x00007300ff0677ac */ /* 0x000e220008000800 */
[----:B------:R-:W1:Y:S01]  /*01e0*/  LDC.64 R28, c[0x0][0x358] ;  /* 0x0000d600ff1c7b82 */ /* 0x000e620000000a00 */
[----:B------:R-:W2:Y:S01]  /*01f0*/  LDCU UR4, c[0x0][0x360] ;  /* 0x00006c00ff0477ac */ /* 0x000ea20008000800 */
[----:B------:R-:W3:Y:S06]  /*0200*/  LDCU UR7, c[0x0][0x394] ;  /* 0x00007280ff0777ac */ /* 0x000eec0008000800 */
[----:B------:R-:W4:Y:S01]  /*0210*/  LDC R24, c[0x0][0x370] ;  /* 0x0000dc00ff187b82 */ /* 0x000f220000000800 */
[----:B------:R-:W5:Y:S01]  /*0220*/  LDCU UR5, c[0x0][0x374] ;  /* 0x00006e80ff0577ac */ /* 0x000f620008000800 */
[----:B0-----:R-:W-:Y:S01]  /*0230*/  UISETP.GT.AND UP0, UPT, UR6, URZ, UPT ;  /* 0x000000ff0600728c */ /* 0x001fe2000bf04270 */
[----:B--2---:R-:W-:-:S02]  /*0240*/  IMAD R25, R17, UR4, R25 ;  /* 0x0000000411197c24 */ /* 0x004fc4000f8e0219 */
[----:B---3--:R-:W-:Y:S02]  /*0250*/  IMAD R27, R27, UR7, RZ ;  /* 0x000000071b1b7c24 */ /* 0x008fe4000f8e02ff */
[----:B-----5:R-:W-:Y:S02]  /*0260*/  IMAD R23, R23, UR5, RZ ;  /* 0x0000000517177c24 */ /* 0x020fe4000f8e02ff */
[----:B----4-:R-:W-:Y:S02]  /*0270*/  IMAD R24, R24, UR4, RZ ;  /* 0x0000000418187c24 */ /* 0x010fe4000f8e02ff */
[----:B-1----:R-:W-:Y:S05]  /*0280*/  BRA.U UP0, `(.L_x_1) ;  /* 0x0000000100887547 */ /* 0x002fea000b800000 */
.L_x_6:
[----:B0-----:R-:W0:Y:S01]  /*0290*/  LDCU UR4, c[0x0][0x394] ;  /* 0x00007280ff0477ac */ /* 0x001e220008000800 */
[----:B------:R-:W-:Y:S01]  /*02a0*/  BSSY.RECONVERGENT B6, `(.L_x_2) ;  /* 0x000001b000067945 */ /* 0x000fe20003800200 */
[----:B0-----:R-:W-:-:S13]  /*02b0*/  ISETP.GE.AND P0, PT, R25, UR4, PT ;  /* 0x0000000419007c0c */ /* 0x001fda000bf06270 */
[----:B------:R-:W-:Y:S05]  /*02c0*/  @P0 BRA `(.L_x_3) ;  /* 0x0000000000600947 */ /* 0x000fea0003800000 */
[----:B------:R-:W-:-:S07]  /*02d0*/  MOV R19, R25 ;  /* 0x0000001900137202 */ /* 0x000fce0000000f00 */
.L_x_5:
[----:B0-----:R-:W0:Y:S01]  /*02e0*/  S2R R11, SR_TID.X ;  /* 0x00000000000b7919 */ /* 0x001e220000002100 */
[----:B------:R-:W-:Y:S01]  /*02f0*/  MOV R8, 0x0 ;  /* 0x0000000000087802 */ /* 0x000fe20000000f00 */
[----:B------:R-:W1:Y:S01]  /*0300*/  LDCU.64 UR4, c[0x4][0x10] ;  /* 0x01000200ff0477ac */ /* 0x000e620008000a00 */
[----:B------:R-:W-:Y:S01]  /*0310*/  IMAD.MOV.U32 R6, RZ, RZ, R22 ;  /* 0x000000ffff067224 */ /* 0x000fe200078e0016 */
[----:B------:R-:W0:Y:S01]  /*0320*/  S2R R10, SR_TID.Y ;  /* 0x00000000000a7919 */ /* 0x000e220000002200 */
[----:B------:R-:W-:Y:S02]  /*0330*/  MOV R7, R2 ;  /* 0x0000000200077202 */ /* 0x000fe40000000f00 */
[----:B------:R-:W2:Y:S01]  /*0340*/  LDC.64 R8, c[0x4][R8] ;  /* 0x0100000008087b82 */ /* 0x000ea20000000a00 */
[----:B------:R3:W-:Y:S04]  /*0350*/  STL.64 [R1], R16 ;  /* 0x0000001001007387 */ /* 0x0007e80000100a00 */
[----:B------:R3:W-:Y:S01]  /*0360*/  STL.64 [R1+0x10], R18 ;  /* 0x0000101201007387 */ /* 0x0007e20000100a00 */
[----:B-1----:R-:W-:Y:S01]  /*0370*/  IMAD.U32 R4, RZ, RZ, UR4 ;  /* 0x00000004ff047e24 */ /* 0x002fe2000f8e00ff */
[----:B------:R-:W-:-:S02]  /*0380*/  MOV R5, UR5 ;  /* 0x0000000500057c02 */ /* 0x000fc40008000f00 */
[----:B0-----:R3:W-:Y:S05]  /*0390*/  STL.64 [R1+0x8], R10 ;  /* 0x0000080a01007387 */ /* 0x0017ea0000100a00 */
[----:B------:R-:W-:-:S07]  /*03a0*/  LEPC R20, `(.L_x_4) ;  /* 0x000000001014794e */ /* 0x000fce0000000000 */
[----:B--23--:R-:W-:Y:S05]  /*03b0*/  CALL.ABS.NOINC R8 ;  /* 0x0000000008007343 */ /* 0x00cfea0003c00000 */
.L_x_4:
[----:B------:R-:W0:Y:S01]  /*03c0*/  LDC.64 R4, c[0x0][0x388] ;  /* 0x0000e200ff047b82 */ /* 0x000e220000000a00 */
[--C-:B------:R-:W-:Y:S01]  /*03d0*/  IMAD R3, R18, UR36, R19.reuse ;  /* 0x0000002412037c24 */ /* 0x100fe2000f8e0213 */
[----:B------:R-:W-:Y:S01]  /*03e0*/  R2UR UR4, R28 ;  /* 0x000000001c0472ca */ /* 0x000fe200000e0000 */
[----:B------:R-:W-:Y:S01]  /*03f0*/  IMAD.IADD R19, R24, 0x1, R19 ;  /* 0x0000000118137824 */ /* 0x000fe200078e0213 */
[----:B------:R-:W-:-:S04]  /*0400*/  R2UR UR5, R29 ;  /* 0x000000001d0572ca */ /* 0x000fc800000e0000 */
[----:B------:R-:W-:Y:S01]  /*0410*/  ISETP.GE.AND P0, PT, R19, UR36, PT ;  /* 0x0000002413007c0c */ /* 0x000fe2000bf06270 */
[----:B0-----:R-:W-:-:S08]  /*0420*/  IMAD.WIDE R4, R3, 0x4, R4 ;  /* 0x0000000403047825 */ /* 0x001fd000078e0204 */
[----:B------:R0:W-:Y:S04]  /*0430*/  STG.E desc[UR4][R4.64], RZ ;  /* 0x000000ff04007986 */ /* 0x0001e8000c101904 */
[----:B------:R-:W-:Y:S05]  /*0440*/  @!P0 BRA `(.L_x_5) ;  /* 0xfffffffc00a48947 */ /* 0x000fea000383ffff */
.L_x_3:
[----:B------:R-:W-:Y:S05]  /*0450*/  BSYNC.RECONVERGENT B6 ;  /* 0x0000000000067941 */ /* 0x000fea0003800200 */
.L_x_2:
[----:B------:R-:W1:Y:S01]  /*0460*/  LDCU UR4, c[0x0][0x390] ;  /* 0x00007200ff0477ac */ /* 0x000e620008000800 */
[----:B------:R-:W-:-:S04]  /*0470*/  IADD3 R18, PT, PT, R23, R18, RZ ;  /* 0x0000001217127210 */ /* 0x000fc80007ffe0ff */
[----:B-1----:R-:W-:-:S13]  /*0480*/  ISETP.GE.AND P0, PT, R18, UR4, PT ;  /* 0x0000000412007c0c */ /* 0x002fda000bf06270 */
[----:B------:R-:W-:Y:S05]  /*0490*/  @!P0 BRA `(.L_x_6) ;  /* 0xfffffffc007c8947 */ /* 0x000fea000383ffff */
[----:B------:R-:W-:Y:S05]  /*04a0*/  EXIT ;  /* 0x000000000000794d */ /* 0x000fea0003800000 */
.L_x_1:
[----:B0-----:R-:W0:Y:S01]  /*04b0*/  LDCU UR4, c[0x0][0x394] ;  /* 0x00007280ff0477ac */ /* 0x001e220008000800 */
[----:B------:R-:W-:Y:S01]  /*04c0*/  BSSY.RECONVERGENT B6, `(.L_x_7) ;  /* 0x00000da000067945 */ /* 0x000fe20003800200 */
[----:B0-----:R-:W-:-:S13]  /*04d0*/  ISETP.GE.AND P0, PT, R25, UR4, PT ;  /* 0x0000000419007c0c */ /* 0x001fda000bf06270 */
[----:B-1234-:R-:W-:Y:S05]  /*04e0*/  @P0 BRA `(.L_x_8) ;  /* 0x0000000c005c0947 */ /* 0x01efea0003800000 */
[----:B------:R-:W-:-:S07]  /*04f0*/  IMAD.MOV.U32 R19, RZ, RZ, R25 ;  /* 0x000000ffff137224 */ /* 0x000fce00078e0019 */
.L_x_15:
[----:B0-----:R-:W0:Y:S01]  /*0500*/  S2R R10, SR_TID.Y ;  /* 0x00000000000a7919 */ /* 0x001e220000002200 */
[----:B-1----:R-:W1:Y:S01]  /*0510*/  LDC R26, c[0x0][0x398] ;  /* 0x0000e600ff1a7b82 */ /* 0x002e620000000800 */
[----:B--234-:R-:W-:Y:S01]  /*0520*/  MOV R8, 0x0 ;  /* 0x0000000000087802 */ /* 0x01cfe20000000f00 */
[----:B------:R-:W2:Y:S01]  /*0530*/  LDCU.64 UR4, c[0x4][0x10] ;  /* 0x01000200ff0477ac */ /* 0x000ea20008000a00 */
[----:B------:R-:W0:Y:S01]  /*0540*/  S2R R11, SR_TID.X ;  /* 0x00000000000b7919 */ /* 0x000e220000002100 */
[----:B------:R-:W-:Y:S01]  /*0550*/  MOV R6, R22 ;  /* 0x0000001600067202 */ /* 0x000fe20000000f00 */
[----:B------:R-:W-:Y:S01]  /*0560*/  IMAD.MOV.U32 R7, RZ, RZ, R2 ;  /* 0x000000ffff077224 */ /* 0x000fe200078e0002 */
[----:B------:R3:W-:Y:S02]  /*0570*/  STL.64 [R1+0x10], R18 ;  /* 0x0000101201007387 */ /* 0x0007e40000100a00 */
[----:B------:R-:W4:Y:S02]  /*0580*/  LDC.64 R8, c[0x4][R8] ;  /* 0x0100000008087b82 */ /* 0x000f240000000a00 */
[----:B------:R3:W-:Y:S01]  /*0590*/  STL.64 [R1], R16 ;  /* 0x0000001001007387 */ /* 0x0007e20000100a00 */
[----:B--2---:R-:W-:Y:S01]  /*05a0*/  MOV R4, UR4 ;  /* 0x0000000400047c02 */ /* 0x004fe20008000f00 */
[----:B------:R-:W-:Y:S01]  /*05b0*/  IMAD.U32 R5, RZ, RZ, UR5 ;  /* 0x00000005ff057e24 */ /* 0x000fe2000f8e00ff */
[----:B-1----:R-:W-:-:S04]  /*05c0*/  ISETP.GE.U32.AND P0, PT, R26, 0x10, PT ;  /* 0x000000101a00780c */ /* 0x002fc80003f06070 */
[----:B------:R-:W-:Y:S01]  /*05d0*/  P2R R0, PR, RZ, 0x1 ;  /* 0x00000001ff007803 */ /* 0x000fe20000000000 */
[----:B0-----:R3:W-:Y:S08]  /*05e0*/  STL.64 [R1+0x8], R10 ;  /* 0x0000080a01007387 */ /* 0x0017f00000100a00 */
[----:B------:R-:W-:-:S07]  /*05f0*/  LEPC R20, `(.L_x_9) ;  /* 0x000000001014794e */ /* 0x000fce0000000000 */
[----:B---34-:R-:W-:Y:S05]  /*0600*/  CALL.ABS.NOINC R8 ;  /* 0x0000000008007343 */ /* 0x018fea0003c00000 */
.L_x_9:
[----:B------:R-:W0:Y:S01]  /*0610*/  LDC.64 R6, c[0x0][0x358] ;  /* 0x0000d600ff067b82 */ /* 0x000e220000000a00 */
[----:B------:R-:W-:Y:S01]  /*0620*/  ISETP.GE.U32.AND P6, PT, R26, 0x10, PT ;  /* 0x000000101a00780c */ /* 0x000fe20003fc6070 */
[----:B------:R-:W-:Y:S02]  /*0630*/  HFMA2 R13, -RZ, RZ, 0, 0 ;  /* 0x00000000ff0d7431 */ /* 0x000fe400000001ff */
[----:B------:R-:W-:-:S04]  /*0640*/  IMAD.MOV.U32 R5, RZ, RZ, RZ ;  /* 0x000000ffff057224 */ /* 0x000fc800078e00ff */
[----:B------:R-:W1:Y:S08]  /*0650*/  LDC R4, c[0x0][0x394] ;  /* 0x0000e500ff047b82 */ /* 0x000e700000000800 */
[----:B------:R-:W2:Y:S01]  /*0660*/  LDC.64 R8, c[0x0][0x388] ;  /* 0x0000e200ff087b82 */ /* 0x000ea20000000a00 */
[----:B0-----:R-:W-:Y:S02]  /*0670*/  R2UR UR4, R6 ;  /* 0x00000000060472ca */ /* 0x001fe400000e0000 */
[----:B------:R-:W-:Y:S01]  /*0680*/  R2UR UR5, R7 ;  /* 0x00000000070572ca */ /* 0x000fe200000e0000 */
[----:B-1----:R-:W-:-:S04]  /*0690*/  IMAD R0, R18, R4, R19 ;  /* 0x0000000412007224 */ /* 0x002fc800078e0213 */
[----:B--2---:R-:W-:-:S08]  /*06a0*/  IMAD.WIDE R8, R0, 0x4, R8 ;  /* 0x0000000400087825 */ /* 0x004fd000078e0208 */
[----:B------:R0:W-:Y:S01]  /*06b0*/  STG.E desc[UR4][R8.64], RZ ;  /* 0x000000ff08007986 */ /* 0x0001e2000c101904 */
[----:B------:R-:W-:Y:S05]  /*06c0*/  @!P6 BRA `(.L_x_10) ;  /* 0x000000040040e947 */ /* 0x000fea0003800000 */
[----:B------:R-:W1:Y:S01]  /*06d0*/  LDC R5, c[0x0][0x398] ;  /* 0x0000e600ff057b82 */ /* 0x000e620000000800 */
[----:B------:R-:W-:Y:S01]  /*06e0*/  BSSY.RECONVERGENT B0, `(.L_x_10) ;  /* 0x000004e000007945 */ /* 0x000fe20003800200 */
[----:B------:R-:W-:Y:S01]  /*06f0*/  MOV R13, RZ ;  /* 0x000000ff000d7202 */ /* 0x000fe20000000f00 */
[----:B------:R-:W-:Y:S01]  /*0700*/  IMAD.MOV.U32 R20, RZ, RZ, R0 ;  /* 0x000000ffff147224 */ /* 0x000fe200078e0000 */
[----:B-1----:R-:W-:-:S04]  /*0710*/  LOP3.LUT R5, R5, 0x7ffffff0, RZ, 0xc0, !PT ;  /* 0x7ffffff005057812 */ /* 0x002fc800078ec0ff */
[----:B------:R-:W-:-:S07]  /*0720*/  IADD3 R3, PT, PT, -R5, RZ, RZ ;  /* 0x000000ff05037210 */ /* 0x000fce0007ffe1ff */
.L_x_11:
[----:B-1----:R-:W1:Y:S01]  /*0730*/  LDC.64 R10, c[0x0][0x380] ;  /* 0x0000e000ff0a7b82 */ /* 0x002e620000000a00 */
[----:B------:R-:W-:Y:S02]  /*0740*/  R2UR UR4, R6 ;  /* 0x00000000060472ca */ /* 0x000fe400000e0000 */
[----:B------:R-:W-:Y:S01]  /*0750*/  R2UR UR5, R7 ;  /* 0x00000000070572ca */ /* 0x000fe200000e0000 */
[----:B-1----:R-:W-:-:S12]  /*0760*/  IMAD.WIDE R10, R20, 0x4, R10 ;  /* 0x00000004140a7825 */ /* 0x002fd800078e020a */
[----:B------:R-:W2:Y:S01]  /*0770*/  LDG.E R12, desc[UR4][R10.64] ;  /* 0x000000040a0c7981 */ /* 0x000ea2000c1e1900 */
[----:B------:R-:W-:Y:S02]  /*0780*/  R2UR UR6, R6 ;  /* 0x00000000060672ca */ /* 0x000fe400000e0000 */
[----:B------:R-:W-:Y:S01]  /*0790*/  R2UR UR7, R7 ;  /* 0x00000000070772ca */ /* 0x000fe200000e0000 */
[----:B--2---:R-:W-:Y:S02]  /*07a0*/  IMAD.IADD R21, R12, 0x1, R13 ;  /* 0x000000010c157824 */ /* 0x004fe400078e020d */
[----:B------:R-:W-:-:S03]  /*07b0*/  IMAD.WIDE R12, R27, 0x4, R10 ;  /* 0x000000041b0c7825 */ /* 0x000fc600078e020a */
[----:B------:R1:W-:Y:S07]  /*07c0*/  STG.E desc[UR4][R8.64], R21 ;  /* 0x0000001508007986 */ /* 0x0003ee000c101904 */
[----:B------:R-:W2:Y:S02]  /*07d0*/  LDG.E R14, desc[UR6][R12.64] ;  /* 0x000000060c0e7981 */ /* 0x000ea4000c1e1900 */
[----:B--2---:R-:W-:Y:S01]  /*07e0*/  IADD3 R29, PT, PT, R21, R14, RZ ;  /* 0x0000000e151d7210 */ /* 0x004fe20007ffe0ff */
[----:B------:R-:W-:-:S04]  /*07f0*/  IMAD.WIDE R14, R27, 0x4, R12 ;  /* 0x000000041b0e7825 */ /* 0x000fc800078e020c */
[----:B------:R2:W-:Y:S04]  /*0800*/  STG.E desc[UR4][R8.64], R29 ;  /* 0x0000001d08007986 */ /* 0x0005e8000c101904 */
[----:B------:R-:W3:Y:S02]  /*0810*/  LDG.E R10, desc[UR6][R14.64] ;  /* 0x000000060e0a7981 */ /* 0x000ee4000c1e1900 */
[----:B---3--:R-:W-:Y:S02]  /*0820*/  IMAD.IADD R26, R29, 0x1, R10 ;  /* 0x000000011d1a7824 */ /* 0x008fe400078e020a */
[----:B------:R-:W-:-:S03]  /*0830*/  IMAD.WIDE R10, R27, 0x4, R14 ;  /* 0x000000041b0a7825 */ /* 0x000fc600078e020e */
[----:B------:R3:W-:Y:S04]  /*0840*/  STG.E desc[UR4][R8.64], R26 ;  /* 0x0000001a08007986 */ /* 0x0007e8000c101904 */
[----:B------:R-:W1:Y:S02]  /*0850*/  LDG.E R13, desc[UR6][R10.64] ;  /* 0x000000060a0d7981 */ /* 0x000e64000c1e1900 */
[----:B-1----:R-:W-:Y:S01]  /*0860*/  IADD3 R21, PT, PT, R26, R13, RZ ;  /* 0x0000000d1a157210 */ /* 0x002fe20007ffe0ff */
[----:B------:R-:W-:-:S04]  /*0870*/  IMAD.WIDE R12, R27, 0x4, R10 ;  /* 0x000000041b0c7825 */ /* 0x000fc800078e020a */
[----:B------:R1:W-:Y:S04]  /*0880*/  STG.E desc[UR4][R8.64], R21 ;  /* 0x0000001508007986 */ /* 0x0003e8000c101904 */
[----:B------:R-:W2:Y:S02]  /*0890*/  LDG.E R14, desc[UR6][R12.64] ;  /* 0x000000060c0e7981 */ /* 0x000ea4000c1e1900 */
[----:B--2---:R-:W-:Y:S02]  /*08a0*/  IMAD.IADD R29, R21, 0x1, R14 ;  /* 0x00000001151d7824 */ /* 0x004fe400078e020e */
[----:B------:R-:W-:-:S03]  /*08b0*/  IMAD.WIDE R14, R27, 0x4, R12 ;  /* 0x000000041b0e7825 */ /* 0x000fc600078e020c */
[----:B------:R2:W-:Y:S04]  /*08c0*/  STG.E desc[UR4][R8.64], R29 ;  /* 0x0000001d08007986 */ /* 0x0005e8000c101904 */
[----:B------:R-:W3:Y:S02]  /*08d0*/  LDG.E R10, desc[UR6][R14.64] ;  /* 0x000000060e0a7981 */ /* 0x000ee4000c1e1900 */
[----:B---3--:R-:W-:Y:S01]  /*08e0*/  IADD3 R26, PT, PT, R29, R10, RZ ;  /* 0x0000000a1d1a7210 */ /* 0x008fe20007ffe0ff */
[----:B------:R-:W-:-:S04]  /*08f0*/  IMAD.WIDE R10, R27, 0x4, R14 ;  /* 0x000000041b0a7825 */ /* 0x000fc800078e020e */
[----:B------:R3:W-:Y:S04]  /*0900*/  STG.E desc[UR4][R8.64], R26 ;  /* 0x0000001a08007986 */ /* 0x0007e8000c101904 */
[----:B------:R-:W1:Y:S02]  /*0910*/  LDG.E R13, desc[UR6][R10.64] ;  /* 0x000000060a0d7981 */ /* 0x000e64000c1e1900 */
[----:B-1----:R-:W-:Y:S02]  /*0920*/  IMAD.IADD R21, R26, 0x1, R13 ;  /* 0x000000011a157824 */ /* 0x002fe400078e020d */
[----:B------:R-:W-:-:S03]  /*0930*/  IMAD.WIDE R12, R27, 0x4, R10 ;  /* 0x000000041b0c7825 */ /* 0x000fc600078e020a */
[----:B------:R1:W-:Y:S04]  /*0940*/  STG.E desc[UR4][R8.64], R21 ;  /* 0x0000001508007986 */ /* 0x0003e8000c101904 */
        /* <DEDUP_REMOVED lines=28> */
[----:B------:R-:W3:Y:S01]  /*0b10*/  LDG.E R10, desc[UR6][R14.64] ;  /* 0x000000060e0a7981 */ /* 0x000ee2000c1e1900 */
[----:B------:R-:W-:Y:S02]  /*0b20*/  VIADD R3, R3, 0x10 ;  /* 0x0000001003037836 */ /* 0x000fe40000000000 */
[----:B---3--:R-:W-:Y:S02]  /*0b30*/  IMAD.IADD R26, R29, 0x1, R10 ;  /* 0x000000011d1a7824 */ /* 0x008fe400078e020a */
[----:B------:R-:W-:-:S03]  /*0b40*/  IMAD.WIDE R10, R27, 0x4, R14 ;  /* 0x000000041b0a7825 */ /* 0x000fc600078e020e */
[----:B------:R1:W-:Y:S04]  /*0b50*/  STG.E desc[UR4][R8.64], R26 ;  /* 0x0000001a08007986 */ /* 0x0003e8000c101904 */
[----:B------:R-:W2:Y:S01]  /*0b60*/  LDG.E R11, desc[UR6][R10.64] ;  /* 0x000000060a0b7981 */ /* 0x000ea2000c1e1900 */
[----:B------:R-:W-:Y:S02]  /*0b70*/  ISETP.NE.AND P0, PT, R3, RZ, PT ;  /* 0x000000ff0300720c */ /* 0x000fe40003f05270 */
[----:B------:R-:W-:Y:S02]  /*0b80*/  LEA R20, R27, R20, 0x4 ;  /* 0x000000141b147211 */ /* 0x000fe400078e20ff */
[----:B--2---:R-:W-:-:S05]  /*0b90*/  IADD3 R13, PT, PT, R26, R11, RZ ;  /* 0x0000000b1a0d7210 */ /* 0x004fca0007ffe0ff */
[----:B------:R1:W-:Y:S04]  /*0ba0*/  STG.E desc[UR4][R8.64], R13 ;  /* 0x0000000d08007986 */ /* 0x0003e8000c101904 */
[----:B------:R-:W-:Y:S05]  /*0bb0*/  @P0 BRA `(.L_x_11) ;  /* 0xfffffff800dc0947 */ /* 0x000fea000383ffff */
[----:B------:R-:W-:Y:S05]  /*0bc0*/  BSYNC.RECONVERGENT B0 ;  /* 0x0000000000007941 */ /* 0x000fea0003800200 */
.L_x_10:
[----:B------:R-:W2:Y:S02]  /*0bd0*/  LDCU UR5, c[0x0][0x398] ;  /* 0x00007300ff0577ac */ /* 0x000ea40008000800 */
[----:B--2---:R-:W-:-:S04]  /*0be0*/  ULOP3.LUT UR4, UR5, 0xf, URZ, 0xc0, !UPT ;  /* 0x0000000f05047892 */ /* 0x004fc8000f8ec0ff */
[----:B------:R-:W-:-:S09]  /*0bf0*/  UISETP.NE.AND UP0, UPT, UR4, URZ, UPT ;  /* 0x000000ff0400728c */ /* 0x000fd2000bf05270 */
[----:B------:R-:W-:Y:S05]  /*0c00*/  BRA.U !UP0, `(.L_x_12) ;  /* 0x0000000508887547 */ /* 0x000fea000b800000 */
[----:B------:R-:W-:Y:S02]  /*0c10*/  UIADD3 UR4, UPT, UPT, UR4, -0x1, URZ ;  /* 0xffffffff04047890 */ /* 0x000fe4000fffe0ff */
[----:B------:R-:W-:Y:S02]  /*0c20*/  ULOP3.LUT UR6, UR5, 0x7, URZ, 0xc0, !UPT ;  /* 0x0000000705067892 */ /* 0x000fe4000f8ec0ff */
[----:B------:R-:W-:Y:S02]  /*0c30*/  UISETP.GE.U32.AND UP0, UPT, UR4, 0x7, UPT ;  /* 0x000000070400788c */ /* 0x000fe4000bf06070 */
[----:B------:R-:W-:-:S07]  /*0c40*/  UISETP.NE.AND UP1, UPT, UR6, URZ, UPT ;  /* 0x000000ff0600728c */ /* 0x000fce000bf25270 */
[----:B------:R-:W-:Y:S05]  /*0c50*/  BRA.U !UP0, `(.L_x_13) ;  /* 0x00000001089c7547 */ /* 0x000fea000b800000 */
[----:B------:R-:W2:Y:S01]  /*0c60*/  LDC.64 R10, c[0x0][0x380] ;  /* 0x0000e000ff0a7b82 */ /* 0x000ea20000000a00 */
[----:B------:R-:W-:Y:S01]  /*0c70*/  R2UR UR8, R6 ;  /* 0x00000000060872ca */ /* 0x000fe200000e0000 */
[----:B------:R-:W-:Y:S01]  /*0c80*/  IMAD R3, R27, R5, R0 ;  /* 0x000000051b037224 */ /* 0x000fe200078e0200 */
[----:B------:R-:W-:-:S03]  /*0c90*/  R2UR UR9, R7 ;  /* 0x00000000070972ca */ /* 0x000fc600000e0000 */
[----:B--2---:R-:W-:-:S10]  /*0ca0*/  IMAD.WIDE R10, R3, 0x4, R10 ;  /* 0x00000004030a7825 */ /* 0x004fd400078e020a */
[----:B------:R-:W2:Y:S01]  /*0cb0*/  LDG.E R12, desc[UR8][R10.64] ;  /* 0x000000080a0c7981 */ /* 0x000ea2000c1e1900 */
[----:B------:R-:W-:Y:S01]  /*0cc0*/  R2UR UR10, R6 ;  /* 0x00000000060a72ca */ /* 0x000fe200000e0000 */
[----:B-1----:R-:W-:Y:S01]  /*0cd0*/  IMAD.WIDE R20, R27, 0x4, R10 ;  /* 0x000000041b147825 */ /* 0x002fe200078e020a */
[----:B------:R-:W-:-:S03]  /*0ce0*/  R2UR UR11, R7 ;  /* 0x00000000070b72ca */ /* 0x000fc600000e0000 */
[----:B--2---:R-:W-:-:S05]  /*0cf0*/  IMAD.IADD R3, R13, 0x1, R12 ;  /* 0x000000010d037824 */ /* 0x004fca00078e020c */
[----:B------:R1:W-:Y:S05]  /*0d00*/  STG.E desc[UR8][R8.64], R3 ;  /* 0x0000000308007986 */ /* 0x0003ea000c101908 */
[----:B------:R-:W2:Y:S02]  /*0d10*/  LDG.E R12, desc[UR10][R20.64] ;  /* 0x0000000a140c7981 */ /* 0x000ea4000c1e1900 */
[----:B--2---:R-:W-:Y:S01]  /*0d20*/  IADD3 R29, PT, PT, R3, R12, RZ ;  /* 0x0000000c031d7210 */ /* 0x004fe20007ffe0ff */
[----:B------:R-:W-:-:S04]  /*0d30*/  IMAD.WIDE R12, R27, 0x4, R20 ;  /* 0x000000041b0c7825 */ /* 0x000fc800078e0214 */
[----:B------:R2:W-:Y:S04]  /*0d40*/  STG.E desc[UR8][R8.64], R29 ;  /* 0x0000001d08007986 */ /* 0x0005e8000c101908 */
[----:B------:R-:W3:Y:S01]  /*0d50*/  LDG.E R10, desc[UR10][R12.64] ;  /* 0x0000000a0c0a7981 */ /* 0x000ee2000c1e1900 */
[----:B------:R-:W-:-:S04]  /*0d60*/  IMAD.WIDE R14, R27, 0x4, R12 ;  /* 0x000000041b0e7825 */ /* 0x000fc800078e020c */
[----:B---3--:R-:W-:-:S05]  /*0d70*/  IMAD.IADD R26, R29, 0x1, R10 ;  /* 0x000000011d1a7824 */ /* 0x008fca00078e020a */
[----:B------:R-:W-:Y:S04]  /*0d80*/  STG.E desc[UR8][R8.64], R26 ;  /* 0x0000001a08007986 */ /* 0x000fe8000c101908 */
[----:B-1----:R-:W3:Y:S01]  /*0d90*/  LDG.E R3, desc[UR10][R14.64] ;  /* 0x0000000a0e037981 */ /* 0x002ee2000c1e1900 */
[----:B------:R-:W-:Y:S01]  /*0da0*/  IMAD.WIDE R10, R27, 0x4, R14 ;  /* 0x000000041b0a7825 */ /* 0x000fe200078e020e */
[----:B---3--:R-:W-:-:S05]  /*0db0*/  IADD3 R3, PT, PT, R26, R3, RZ ;  /* 0x000000031a037210 */ /* 0x008fca0007ffe0ff */
[----:B------:R1:W-:Y:S04]  /*0dc0*/  STG.E desc[UR8][R8.64], R3 ;  /* 0x0000000308007986 */ /* 0x0003e8000c101908 */
[----:B------:R-:W3:Y:S02]  /*0dd0*/  LDG.E R12, desc[UR10][R10.64] ;  /* 0x0000000a0a0c7981 */ /* 0x000ee4000c1e1900 */
[----:B---3--:R-:W-:Y:S02]  /*0de0*/  IMAD.IADD R21, R3, 0x1, R12 ;  /* 0x0000000103157824 */ /* 0x008fe400078e020c */
[----:B------:R-:W-:-:S03]  /*0df0*/  IMAD.WIDE R12, R27, 0x4, R10 ;  /* 0x000000041b0c7825 */ /* 0x000fc600078e020a */
[----:B------:R3:W-:Y:S04]  /*0e00*/  STG.E desc[UR8][R8.64], R21 ;  /* 0x0000001508007986 */ /* 0x0007e8000c101908 */
[----:B------:R-:W2:Y:S02]  /*0e10*/  LDG.E R14, desc[UR10][R12.64] ;  /* 0x0000000a0c0e7981 */ /* 0x000ea4000c1e1900 */
[----:B--2---:R-:W-:Y:S01]  /*0e20*/  IADD3 R29, PT, PT, R21, R14, RZ ;  /* 0x0000000e151d7210 */ /* 0x004fe20007ffe0ff */
[----:B------:R-:W-:-:S04]  /*0e30*/  IMAD.WIDE R14, R27, 0x4, R12 ;  /* 0x000000041b0e7825 */ /* 0x000fc800078e020c */
[----:B------:R3:W-:Y:S04]  /*0e40*/  STG.E desc[UR8][R8.64], R29 ;  /* 0x0000001d08007986 */ /* 0x0007e8000c101908 */
[----:B------:R-:W1:Y:S02]  /*0e50*/  LDG.E R10, desc[UR10][R14.64] ;  /* 0x0000000a0e0a7981 */ /* 0x000e64000c1e1900 */
[----:B-1----:R-:W-:Y:S02]  /*0e60*/  IMAD.IADD R3, R29, 0x1, R10 ;  /* 0x000000011d037824 */ /* 0x002fe400078e020a */
[----:B------:R-:W-:-:S03]  /*0e70*/  IMAD.WIDE R10, R27, 0x4, R14 ;  /* 0x000000041b0a7825 */ /* 0x000fc600078e020e */
[----:B------:R3:W-:Y:S04]  /*0e80*/  STG.E desc[UR8][R8.64], R3 ;  /* 0x0000000308007986 */ /* 0x0007e8000c101908 */
[----:B------:R-:W2:Y:S01]  /*0e90*/  LDG.E R10, desc[UR10][R10.64] ;  /* 0x0000000a0a0a7981 */ /* 0x000ea2000c1e1900 */
[----:B------:R-:W-:Y:S01]  /*0ea0*/  VIADD R5, R5, 0x8 ;  /* 0x0000000805057836 */ /* 0x000fe20000000000 */
[----:B--2---:R-:W-:-:S05]  /*0eb0*/  IADD3 R13, PT, PT, R3, R10, RZ ;  /* 0x0000000a030d7210 */ /* 0x004fca0007ffe0ff */
[----:B------:R3:W-:Y:S02]  /*0ec0*/  STG.E desc[UR8][R8.64], R13 ;  /* 0x0000000d08007986 */ /* 0x0007e4000c101908 */
.L_x_13:
        /* <DEDUP_REMOVED lines=8> */
[----:B---3--:R-:W-:Y:S01]  /*0f50*/  IMAD R3, R27, R5, R0 ;  /* 0x000000051b037224 */ /* 0x008fe200078e0200 */
[----:B------:R-:W-:-:S03]  /*0f60*/  R2UR UR7, R7 ;  /* 0x00000000070772ca */ /* 0x000fc600000e0000 */
[----:B--2---:R-:W-:-:S10]  /*0f70*/  IMAD.WIDE R10, R3, 0x4, R10 ;  /* 0x00000004030a7825 */ /* 0x004fd400078e020a */
[----:B------:R-:W2:Y:S01]  /*0f80*/  LDG.E R12, desc[UR6][R10.64] ;  /* 0x000000060a0c7981 */ /* 0x000ea2000c1e1900 */
[----:B------:R-:W-:Y:S02]  /*0f90*/  R2UR UR8, R6 ;  /* 0x00000000060872ca */ /* 0x000fe400000e0000 */
[----:B------:R-:W-:Y:S02]  /*0fa0*/  R2UR UR9, R7 ;  /* 0x00000000070972ca */ /* 0x000fe400000e0000 */
[----:B--2---:R-:W-:Y:S01]  /*0fb0*/  IADD3 R3, PT, PT, R13, R12, RZ ;  /* 0x0000000c0d037210 */ /* 0x004fe20007ffe0ff */
[----:B-1----:R-:W-:-:S04]  /*0fc0*/  IMAD.WIDE R12, R27, 0x4, R10 ;  /* 0x000000041b0c7825 */ /* 0x002fc800078e020a */
[----:B------:R2:W-:Y:S06]  /*0fd0*/  STG.E desc[UR6][R8.64], R3 ;  /* 0x0000000308007986 */ /* 0x0005ec000c101906 */
[----:B------:R-:W3:Y:S02]  /*0fe0*/  LDG.E R14, desc[UR8][R12.64] ;  /* 0x000000080c0e7981 */ /* 0x000ee4000c1e1900 */
[----:B---3--:R-:W-:Y:S02]  /*0ff0*/  IMAD.IADD R21, R3, 0x1, R14 ;  /* 0x0000000103157824 */ /* 0x008fe400078e020e */
[----:B------:R-:W-:-:S03]  /*1000*/  IMAD.WIDE R14, R27, 0x4, R12 ;  /* 0x000000041b0e7825 */ /* 0x000fc600078e020c */
[----:B------:R2:W-:Y:S04]  /*1010*/  STG.E desc[UR6][R8.64], R21 ;  /* 0x0000001508007986 */ /* 0x0005e8000c101906 */
[----:B------:R-:W3:Y:S02]  /*1020*/  LDG.E R10, desc[UR8][R14.64] ;  /* 0x000000080e0a7981 */ /* 0x000ee4000c1e1900 */
[----:B---3--:R-:W-:Y:S01]  /*1030*/  IADD3 R29, PT, PT, R21, R10, RZ ;  /* 0x0000000a151d7210 */ /* 0x008fe20007ffe0ff */
[----:B------:R-:W-:-:S04]  /*1040*/  IMAD.WIDE R10, R27, 0x4, R14 ;  /* 0x000000041b0a7825 */ /* 0x000fc800078e020e */
[----:B------:R2:W-:Y:S04]  /*1050*/  STG.E desc[UR6][R8.64], R29 ;  /* 0x0000001d08007986 */ /* 0x0005e8000c101906 */
[----:B------:R-:W3:Y:S01]  /*1060*/  LDG.E R10, desc[UR8][R10.64] ;  /* 0x000000080a0a7981 */ /* 0x000ee2000c1e1900 */
[----:B------:R-:W-:Y:S01]  /*1070*/  IADD3 R5, PT, PT, R5, 0x4, RZ ;  /* 0x0000000405057810 */ /* 0x000fe20007ffe0ff */
[----:B---3--:R-:W-:-:S05]  /*1080*/  IMAD.IADD R13, R29, 0x1, R10 ;  /* 0x000000011d0d7824 */ /* 0x008fca00078e020a */
[----:B------:R2:W-:Y:S02]  /*1090*/  STG.E desc[UR6][R8.64], R13 ;  /* 0x0000000d08007986 */ /* 0x0005e4000c101906 */
.L_x_14:
[----:B------:R-:W-:Y:S05]  /*10a0*/  BRA.U !UP1, `(.L_x_12) ;  /* 0x0000000109607547 */ /* 0x000fea000b800000 */
[----:B------:R-:W4:Y:S01]  /*10b0*/  LDC.64 R10, c[0x0][0x380] ;  /* 0x0000e000ff0a7b82 */ /* 0x000f220000000a00 */
[----:B------:R-:W-:Y:S01]  /*10c0*/  R2UR UR6, R6 ;  /* 0x00000000060672ca */ /* 0x000fe200000e0000 */
[----:B------:R-:W-:Y:S01]  /*10d0*/  IMAD R5, R27, R5, R0 ;  /* 0x000000051b057224 */ /* 0x000fe200078e0200 */
[----:B------:R-:W-:-:S03]  /*10e0*/  R2UR UR7, R7 ;  /* 0x00000000070772ca */ /* 0x000fc600000e0000 */
[----:B----4-:R-:W-:-:S10]  /*10f0*/  IMAD.WIDE R10, R5, 0x4, R10 ;  /* 0x00000004050a7825 */ /* 0x010fd400078e020a */
[----:B------:R-:W1:Y:S01]  /*1100*/  LDG.E R0, desc[UR6][R10.64] ;  /* 0x000000060a007981 */ /* 0x000e62000c1e1900 */
[----:B------:R-:W-:Y:S01]  /*1110*/  UISETP.NE.AND UP0, UPT, UR5, 0x1, UPT ;  /* 0x000000010500788c */ /* 0x000fe2000bf05270 */
[----:B-123--:R-:W-:-:S05]  /*1120*/  IMAD.IADD R13, R0, 0x1, R13 ;  /* 0x00000001000d7824 */ /* 0x00efca00078e020d */
[----:B------:R4:W-:Y:S03]  /*1130*/  STG.E desc[UR6][R8.64], R13 ;  /* 0x0000000d08007986 */ /* 0x0009e6000c101906 */
[----:B------:R-:W-:Y:S05]  /*1140*/  BRA.U !UP0, `(.L_x_12) ;  /* 0x0000000108387547 */ /* 0x000fea000b800000 */
[----:B------:R-:W-:Y:S01]  /*1150*/  R2UR UR6, R6 ;  /* 0x00000000060672ca */ /* 0x000fe200000e0000 */
[----:B------:R-:W-:Y:S01]  /*1160*/  IMAD.WIDE R10, R27, 0x4, R10 ;  /* 0x000000041b0a7825 */ /* 0x000fe200078e020a */
[----:B------:R-:W-:-:S13]  /*1170*/  R2UR UR7, R7 ;  /* 0x00000000070772ca */ /* 0x000fda00000e0000 */
[----:B------:R-:W2:Y:S01]  /*1180*/  LDG.E R0, desc[UR6][R10.64] ;  /* 0x000000060a007981 */ /* 0x000ea2000c1e1900 */
[----:B------:R-:W-:Y:S01]  /*1190*/  UISETP.NE.AND UP0, UPT, UR5, 0x2, UPT ;  /* 0x000000020500788c */ /* 0x000fe2000bf05270 */
[----:B--2---:R-:W-:-:S05]  /*11a0*/  IADD3 R3, PT, PT, R13, R0, RZ ;  /* 0x000000000d037210 */ /* 0x004fca0007ffe0ff */
[----:B------:R1:W-:Y:S03]  /*11b0*/  STG.E desc[UR6][R8.64], R3 ;  /* 0x0000000308007986 */ /* 0x0003e6000c101906 */
[----:B------:R-:W-:Y:S05]  /*11c0*/  BRA.U !UP0, `(.L_x_12) ;  /* 0x0000000108187547 */ /* 0x000fea000b800000 */
[----:B------:R-:W-:Y:S01]  /*11d0*/  R2UR UR4, R6 ;  /* 0x00000000060472ca */ /* 0x000fe200000e0000 */
[----:B------:R-:W-:Y:S01]  /*11e0*/  IMAD.WIDE R10, R27, 0x4, R10 ;  /* 0x000000041b0a7825 */ /* 0x000fe200078e020a */
[----:B------:R-:W-:-:S13]  /*11f0*/  R2UR UR5, R7 ;  /* 0x00000000070572ca */ /* 0x000fda00000e0000 */
[----:B------:R-:W1:Y:S02]  /*1200*/  LDG.E R10, desc[UR4][R10.64] ;  /* 0x000000040a0a7981 */ /* 0x000e64000c1e1900 */
[----:B-1----:R-:W-:-:S05]  /*1210*/  IMAD.IADD R3, R3, 0x1, R10 ;  /* 0x0000000103037824 */ /* 0x002fca00078e020a */
[----:B------:R1:W-:Y:S02]  /*1220*/  STG.E desc[UR4][R8.64], R3 ;  /* 0x0000000308007986 */ /* 0x0003e4000c101904 */
.L_x_12:
[----:B------:R-:W-:-:S04]  /*1230*/  IADD3 R19, PT, PT, R24, R19, RZ ;  /* 0x0000001318137210 */ /* 0x000fc80007ffe0ff */
[----:B------:R-:W-:-:S13]  /*1240*/  ISETP.GE.AND P0, PT, R19, R4, PT ;  /* 0x000000041300720c */ /* 0x000fda0003f06270 */
[----:B------:R-:W-:Y:S05]  /*1250*/  @!P0 BRA `(.L_x_15) ;  /* 0xfffffff000a88947 */ /* 0x000fea000383ffff */
.L_x_8:
[----:B------:R-:W-:Y:S05]  /*1260*/  BSYNC.RECONVERGENT B6 ;  /* 0x0000000000067941 */ /* 0x000fea0003800200 */
.L_x_7:
[----:B------:R-:W5:Y:S01]  /*1270*/  LDCU UR4, c[0x0][0x390] ;  /* 0x00007200ff0477ac */ /* 0x000f620008000800 */
[----:B------:R-:W-:-:S04]  /*1280*/  IADD3 R18, PT, PT, R23, R18, RZ ;  /* 0x0000001217127210 */ /* 0x000fc80007ffe0ff */
[----:B-----5:R-:W-:-:S13]  /*1290*/  ISETP.GE.AND P0, PT, R18, UR4, PT ;  /* 0x0000000412007c0c */ /* 0x020fda000bf06270 */
[----:B------:R-:W-:Y:S05]  /*12a0*/  @!P0 BRA `(.L_x_1) ;  /* 0xfffffff000808947 */ /* 0x000fea000383ffff */
[----:B------:R-:W-:Y:S05]  /*12b0*/  EXIT ;  /* 0x000000000000794d */ /* 0x000fea0003800000 */
.L_x_16:
[----:B------:R-:W-:-:S00]  /*12c0*/  BRA `(.L_x_16) ;  /* 0xfffffffc00fc7947 */ /* 0x000fc0000383ffff */
[----:B------:R-:W-:-:S00]  /*12d0*/  NOP ;  /* 0x0000000000007918 */ /* 0x000fc00000000000 */
        /* <DEDUP_REMOVED lines=10> */
.L_x_17:


//--------------------- .nv.global.init           --------------------------
	.section	.nv.global.init,"aw",@progbits
.nv.global.init:
	.type		$str$1,@object
	.size		$str$1,($str - $str$1)
$str$1:
        /*0000*/ 	.byte	0x62, 0x6c, 0x6f, 0x63, 0x6b, 0x49, 0x64, 0x2c, 0x20, 0x74, 0x68, 0x72, 0x65, 0x61, 0x64, 0x49
        /*0010*/ 	.byte	0x64, 0x2c, 0x20, 0x70, 0x6f, 0x73, 0x3a, 0x20, 0x5b, 0x25, 0x64, 0x2c, 0x20, 0x25, 0x64, 0x5d
        /*0020*/ 	.byte	0x2c, 0x20, 0x5b, 0x25, 0x64, 0x2c, 0x20, 0x25, 0x64, 0x5d, 0x2c, 0x20, 0x5b, 0x25, 0x64, 0x2c
        /*0030*/ 	.byte	0x20, 0x25, 0x64, 0x5d, 0x0a, 0x00
	.type		$str,@object
	.size		$str,(.L_0 - $str)
$str:
        /*0036*/ 	.byte	0x62, 0x6c, 0x6f, 0x63, 0x6b, 0x49, 0x64, 0x2c, 0x20, 0x74, 0x68, 0x72, 0x65, 0x61, 0x64, 0x49
        /*0046*/ 	.byte	0x64, 0x2c, 0x20, 0x64, 0x69, 0x6d, 0x73, 0x3a, 0x20, 0x5b, 0x25, 0x64, 0x2c, 0x20, 0x25, 0x64
        /*0056*/ 	.byte	0x5d, 0x2c, 0x20, 0x5b, 0x25, 0x64, 0x2c, 0x20, 0x25, 0x64, 0x5d, 0x2c, 0x20, 0x5b, 0x25, 0x64
        /*0066*/ 	.byte	0x2c, 0x20, 0x25, 0x64, 0x5d, 0x0a, 0x00
.L_0:


//--------------------- .nv.shared.reserved.0     --------------------------
	.section	.nv.shared.reserved.0,"aw",@nobits
	.weak		__nv_reservedSMEM_offset_0_alias
	.size		__nv_reservedSMEM_offset_0_alias, 0, 64
	.other		__nv_reservedSMEM_offset_0_alias,@"STO_CUDA_RESERVED_SHARED STV_DEFAULT"
__nv_reservedSMEM_offset_0_alias:
	.zero		0
	.zero		64


//--------------------- .nv.constant0._Z19sum_matrices_kernelPiS_iii --------------------------
	.section	.nv.constant0._Z19sum_matrices_kernelPiS_iii,"a",@progbits
	.sectionflags	@""
	.align	4
.nv.constant0._Z19sum_matrices_kernelPiS_iii:
	.zero		924


//--------------------- SYMBOLS --------------------------

	.type		.nv.reservedSmem.offset0,@object
	.size		.nv.reservedSmem.offset0,0x4
	.type		vprintf,@function
